	.headerflags	@"EF_CUDA_TEXMODE_UNIFIED EF_CUDA_64BIT_ADDRESS EF_CUDA_ACCELERATORS EF_CUDA_SM90 EF_CUDA_VIRTUAL_SM(EF_CUDA_SM90)"
	.elftype	@"ET_EXEC"


//--------------------- .nv.info                  --------------------------
	.section	.nv.info,"",@"SHT_CUDA_INFO"
	.align	4


	//----- nvinfo : EIATTR_REGCOUNT
	.align		4
        /*0000*/ 	.byte	0x04, 0x2f
        /*0002*/ 	.short	(.L_1 - .L_0)
	.align		4
.L_0:
        /*0004*/ 	.word	index@(triton_per_fused_add_convolution_relu_sum_2)
        /*0008*/ 	.word	0x0000000e


	//----- nvinfo : EIATTR_MIN_STACK_SIZE
	.align		4
.L_1:
        /*000c*/ 	.byte	0x04, 0x12
        /*000e*/ 	.short	(.L_3 - .L_2)
	.align		4
.L_2:
        /*0010*/ 	.word	index@(triton_per_fused_add_convolution_relu_sum_2)
        /*0014*/ 	.word	0x00000000


	//----- nvinfo : EIATTR_FRAME_SIZE
	.align		4
.L_3:
        /*0018*/ 	.byte	0x04, 0x11
        /*001a*/ 	.short	(.L_5 - .L_4)
	.align		4
.L_4:
        /*001c*/ 	.word	index@(triton_per_fused_add_convolution_relu_sum_2)
        /*0020*/ 	.word	0x00000000


	//----- nvinfo : EIATTR_MIN_STACK_SIZE
	.align		4
.L_5:
        /*0024*/ 	.byte	0x04, 0x12
        /*0026*/ 	.short	(.L_7 - .L_6)
	.align		4
.L_6:
        /*0028*/ 	.word	index@(triton_per_fused_add_convolution_relu_sum_2)
        /*002c*/ 	.word	0x00000000
.L_7:


//--------------------- .nv.info.triton_per_fused_add_convolution_relu_sum_2 --------------------------
	.section	.nv.info.triton_per_fused_add_convolution_relu_sum_2,"",@"SHT_CUDA_INFO"
	.sectionflags	@""
	.align	4


	//----- nvinfo : EIATTR_CUDA_API_VERSION
	.align		4
        /*0000*/ 	.byte	0x04, 0x37
        /*0002*/ 	.short	(.L_9 - .L_8)
.L_8:
        /*0004*/ 	.word	0x0000007c


	//----- nvinfo : EIATTR_KPARAM_INFO
	.align		4
.L_9:
        /*0008*/ 	.byte	0x04, 0x17
        /*000a*/ 	.short	(.L_11 - .L_10)
.L_10:
        /*000c*/ 	.word	0x00000000
        /*0010*/ 	.short	0x0004
        /*0012*/ 	.short	0x001c
        /*0014*/ 	.byte	0x00, 0xf0, 0x11, 0x00


	//----- nvinfo : EIATTR_KPARAM_INFO
	.align		4
.L_11:
        /*0018*/ 	.byte	0x04, 0x17
        /*001a*/ 	.short	(.L_13 - .L_12)
.L_12:
        /*001c*/ 	.word	0x00000000
        /*0020*/ 	.short	0x0003
        /*0022*/ 	.short	0x0018
        /*0024*/ 	.byte	0x00, 0xf0, 0x11, 0x00


	//----- nvinfo : EIATTR_KPARAM_INFO
	.align		4
.L_13:
        /*0028*/ 	.byte	0x04, 0x17
        /*002a*/ 	.short	(.L_15 - .L_14)
.L_14:
        /*002c*/ 	.word	0x00000000
        /*0030*/ 	.short	0x0002
        /*0032*/ 	.short	0x0010
        /*0034*/ 	.byte	0x00, 0xf4, 0x21, 0x00


	//----- nvinfo : EIATTR_KPARAM_INFO
	.align		4
.L_15:
        /*0038*/ 	.byte	0x04, 0x17
        /*003a*/ 	.short	(.L_17 - .L_16)
.L_16:
        /*003c*/ 	.word	0x00000000
        /*0040*/ 	.short	0x0001
        /*0042*/ 	.short	0x0008
        /*0044*/ 	.byte	0x00, 0xf4, 0x21, 0x00


	//----- nvinfo : EIATTR_KPARAM_INFO
	.align		4
.L_17:
        /*0048*/ 	.byte	0x04, 0x17
        /*004a*/ 	.short	(.L_19 - .L_18)
.L_18:
        /*004c*/ 	.word	0x00000000
        /*0050*/ 	.short	0x0000
        /*0052*/ 	.short	0x0000
        /*0054*/ 	.byte	0x00, 0xf4, 0x21, 0x00


	//----- nvinfo : EIATTR_SPARSE_MMA_MASK
	.align		4
.L_19:
        /*0058*/ 	.byte	0x03, 0x50
        /*005a*/ 	.short	0x0000


	//----- nvinfo : EIATTR_MAXREG_COUNT
	.align		4
        /*005c*/ 	.byte	0x03, 0x1b
        /*005e*/ 	.short	0x00ff


	//----- nvinfo : EIATTR_COOP_GROUP_MASK_REGIDS
	.align		4
        /*0060*/ 	.byte	0x04, 0x29
        /*0062*/ 	.short	(.L_21 - .L_20)


	//   ....[0]....
.L_20:
        /*0064*/ 	.word	0xffffffff


	//   ....[1]....
        /*0068*/ 	.word	0xffffffff


	//   ....[2]....
        /*006c*/ 	.word	0xffffffff


	//----- nvinfo : EIATTR_COOP_GROUP_INSTR_OFFSETS
	.align		4
.L_21:
        /*0070*/ 	.byte	0x04, 0x28
        /*0072*/ 	.short	(.L_23 - .L_22)


	//   ....[0]....
.L_22:
        /*0074*/ 	.word	0x00000240


	//   ....[1]....
        /*0078*/ 	.word	0x00000260


	//   ....[2]....
        /*007c*/ 	.word	0x00000280


	//----- nvinfo : EIATTR_EXIT_INSTR_OFFSETS
	.align		4
.L_23:
        /*0080*/ 	.byte	0x04, 0x1c
        /*0082*/ 	.short	(.L_25 - .L_24)


	//   ....[0]....
.L_24:
        /*0084*/ 	.word	0x00000310


	//   ....[1]....
        /*0088*/ 	.word	0x00000360


	//----- nvinfo : EIATTR_REQNTID
	.align		4
.L_25:
        /*008c*/ 	.byte	0x04, 0x10
        /*008e*/ 	.short	(.L_27 - .L_26)
.L_26:
        /*0090*/ 	.word	0x00000040
        /*0094*/ 	.word	0x00000001
        /*0098*/ 	.word	0x00000001


	//----- nvinfo : EIATTR_CBANK_PARAM_SIZE
	.align		4
.L_27:
        /*009c*/ 	.byte	0x03, 0x19
        /*009e*/ 	.short	0x0020


	//----- nvinfo : EIATTR_PARAM_CBANK
	.align		4
        /*00a0*/ 	.byte	0x04, 0x0a
        /*00a2*/ 	.short	(.L_29 - .L_28)
	.align		4
.L_28:
        /*00a4*/ 	.word	index@(.nv.constant0.triton_per_fused_add_convolution_relu_sum_2)
        /*00a8*/ 	.short	0x0210
        /*00aa*/ 	.short	0x0020


	//----- nvinfo : EIATTR_SW_WAR
	.align		4
.L_29:
        /*00ac*/ 	.byte	0x04, 0x36
        /*00ae*/ 	.short	(.L_31 - .L_30)
.L_30:
        /*00b0*/ 	.word	0x00000008
.L_31:


//--------------------- .nv.callgraph             --------------------------
	.section	.nv.callgraph,"",@"SHT_CUDA_CALLGRAPH"
	.align	4
	.sectionentsize	8
	.align		4
        /*0000*/ 	.word	0x00000000
	.align		4
        /*0004*/ 	.word	0xffffffff
	.align		4
        /*0008*/ 	.word	0x00000000
	.align		4
        /*000c*/ 	.word	0xfffffffe
	.align		4
        /*0010*/ 	.word	0x00000000
	.align		4
        /*0014*/ 	.word	0xfffffffd
	.align		4
        /*0018*/ 	.word	0x00000000
	.align		4
        /*001c*/ 	.word	0xfffffffc


//--------------------- .text.triton_per_fused_add_convolution_relu_sum_2 --------------------------
	.section	.text.triton_per_fused_add_convolution_relu_sum_2,"ax",@progbits
	.sectionflags	@"SHF_BARRIERS=1"
	.align	128
        .global         triton_per_fused_add_convolution_relu_sum_2
        .type           triton_per_fused_add_convolution_relu_sum_2,@function
        .size           triton_per_fused_add_convolution_relu_sum_2,(.L_x_1 - triton_per_fused_add_convolution_relu_sum_2)
        .other          triton_per_fused_add_convolution_relu_sum_2,@"STO_CUDA_ENTRY STV_DEFAULT"
triton_per_fused_add_convolution_relu_sum_2:
.text.triton_per_fused_add_convolution_relu_sum_2:
[----:B------:R-:W0:Y:S02]  /*0000*/  LDC R1, c[0x0][0x28] ;  /* 0x00000a00ff017b82 */ /* 0x000e240000000800 */
[----:B------:R-:W1:Y:S01]  /*0010*/  S2R R6, SR_TID.X ;  /* 0x0000000000067919 */ /* 0x000e620000002100 */
[----:B------:R-:W2:Y:S01]  /*0020*/  LDC.64 R2, c[0x0][0x210] ;  /* 0x00008400ff027b82 */ /* 0x000ea20000000a00 */
[----:B------:R-:W-:Y:S01]  /*0030*/  ULDC.64 UR6, c[0x0][0x208] ;  /* 0x0000820000067ab9 */ /* 0x000fe20000000a00 */
[----:B------:R-:W3:Y:S06]  /*0040*/  S2R R7, SR_CTAID.X ;  /* 0x0000000000077919 */ /* 0x000eec0000002500 */
[----:B------:R-:W4:Y:S01]  /*0050*/  LDC.64 R8, c[0x0][0x218] ;  /* 0x00008600ff087b82 */ /* 0x000f220000000a00 */
[----:B-1----:R-:W-:Y:S01]  /*0060*/  SHF.R.U32.HI R0, RZ, 0x3, R6 ;  /* 0x00000003ff007819 */ /* 0x002fe20000011606 */
[----:B------:R-:W-:-:S02]  /*0070*/  IMAD.SHL.U32 R5, R6, 0x2, RZ ;  /* 0x0000000206057824 */ /* 0x000fc400078e00ff */
[----:B---3--:R-:W-:Y:S01]  /*0080*/  IMAD.SHL.U32 R7, R7, 0x8, RZ ;  /* 0x0000000807077824 */ /* 0x008fe200078e00ff */
[----:B------:R-:W-:Y:S02]  /*0090*/  SGXT.U32 R0, R0, 0x3 ;  /* 0x000000030000781a */ /* 0x000fe40000000000 */
[----:B------:R-:W-:Y:S02]  /*00a0*/  LOP3.LUT R5, R5, 0xe, RZ, 0xc0, !PT ;  /* 0x0000000e05057812 */ /* 0x000fe400078ec0ff */
[----:B------:R-:W-:-:S03]  /*00b0*/  LOP3.LUT R4, R7, R0, RZ, 0xfc, !PT ;  /* 0x0000000007047212 */ /* 0x000fc600078efcff */
[----:B----4-:R-:W-:Y:S01]  /*00c0*/  IMAD.WIDE.U32 R8, R5, 0x4, R8 ;  /* 0x0000000405087825 */ /* 0x010fe200078e0008 */
[----:B------:R-:W-:-:S03]  /*00d0*/  ISETP.GE.AND P1, PT, R4, 0x40, PT ;  /* 0x000000400400780c */ /* 0x000fc60003f26270 */
[----:B------:R-:W-:Y:S02]  /*00e0*/  IMAD R11, R4, 0x10, R5 ;  /* 0x00000010040b7824 */ /* 0x000fe400078e0205 */
[----:B------:R-:W3:Y:S02]  /*00f0*/  LDG.E.EL.64 R8, desc[UR6][R8.64] ;  /* 0x0000000608087981 */ /* 0x000ee4000c2e1b00 */
[----:B--2---:R-:W-:Y:S01]  /*0100*/  IMAD.WIDE R2, R11, 0x4, R2 ;  /* 0x000000040b027825 */ /* 0x004fe200078e0202 */
[----:B------:R-:W-:-:S06]  /*0110*/  CS2R R10, SRZ ;  /* 0x00000000000a7805 */ /* 0x000fcc000001ff00 */
[----:B------:R-:W2:Y:S01]  /*0120*/  @!P1 LDG.E.64 R10, desc[UR6][R2.64] ;  /* 0x00000006020a9981 */ /* 0x000ea2000c1e1b00 */
[----:B------:R-:W1:Y:S01]  /*0130*/  S2UR UR5, SR_CgaCtaId ;  /* 0x00000000000579c3 */ /* 0x000e620000008800 */
[----:B------:R-:W-:Y:S01]  /*0140*/  UMOV UR4, 0x400 ;  /* 0x0000040000047882 */ /* 0x000fe20000000000 */
[----:B------:R-:W-:Y:S01]  /*0150*/  LOP3.LUT R7, R7, 0x7, R6, 0xf8, !PT ;  /* 0x0000000707077812 */ /* 0x000fe200078ef806 */
[----:B-1----:R-:W-:-:S06]  /*0160*/  UPRMT UR4, UR5, 0x654, UR4 ;  /* 0x0000065405047896 */ /* 0x002fcc0008000004 */
[----:B------:R-:W-:Y:S02]  /*0170*/  LEA R0, R0, UR4, 0x2 ;  /* 0x0000000400007c11 */ /* 0x000fe4000f8e10ff */
[----:B--2---:R-:W-:Y:S02]  /*0180*/  SEL R4, R11, RZ, !P1 ;  /* 0x000000ff0b047207 */ /* 0x004fe40004800000 */
[----:B------:R-:W-:Y:S02]  /*0190*/  SEL R11, R10, RZ, !P1 ;  /* 0x000000ff0a0b7207 */ /* 0x000fe40004800000 */
[C---:B---3--:R-:W-:Y:S01]  /*01a0*/  FSETP.GEU.AND P0, PT, R4.reuse, -R9, PT ;  /* 0x800000090400720b */ /* 0x048fe20003f0e000 */
[----:B------:R-:W-:Y:S01]  /*01b0*/  FADD R5, R4, R9 ;  /* 0x0000000904057221 */ /* 0x000fe20000000000 */
[C---:B------:R-:W-:Y:S01]  /*01c0*/  FSETP.GEU.AND P2, PT, R11.reuse, -R8, PT ;  /* 0x800000080b00720b */ /* 0x040fe20003f4e000 */
[----:B------:R-:W-:-:S03]  /*01d0*/  FADD R4, R11, R8 ;  /* 0x000000080b047221 */ /* 0x000fc60000000000 */
[----:B------:R-:W-:Y:S02]  /*01e0*/  FSEL R11, R5, RZ, P0 ;  /* 0x000000ff050b7208 */ /* 0x000fe40000000000 */
[----:B------:R-:W-:-:S03]  /*01f0*/  FSEL R10, R4, RZ, P2 ;  /* 0x000000ff040a7208 */ /* 0x000fc60001000000 */
[----:B------:R-:W-:Y:S02]  /*0200*/  FADD R11, R11, 0.0010000000474974513054 ;  /* 0x3a83126f0b0b7421 */ /* 0x000fe40000000000 */
[----:B------:R-:W-:-:S04]  /*0210*/  FADD R10, R10, 0.0010000000474974513054 ;  /* 0x3a83126f0a0a7421 */ /* 0x000fc80000000000 */
[----:B------:R-:W-:-:S05]  /*0220*/  FADD R10, R11, R10 ;  /* 0x0000000a0b0a7221 */ /* 0x000fca0000000000 */
[----:B------:R-:W-:-:S05]  /*0230*/  FSEL R10, R10, RZ, !P1 ;  /* 0x000000ff0a0a7208 */ /* 0x000fca0004800000 */
[----:B------:R-:W1:Y:S02]  /*0240*/  SHFL.BFLY PT, R9, R10, 0x4, 0x1f ;  /* 0x0c801f000a097f89 */ /* 0x000e6400000e0000 */
[----:B-1----:R-:W-:-:S05]  /*0250*/  FADD R9, R10, R9 ;  /* 0x000000090a097221 */ /* 0x002fca0000000000 */
[----:B------:R-:W1:Y:S02]  /*0260*/  SHFL.BFLY PT, R8, R9, 0x2, 0x1f ;  /* 0x0c401f0009087f89 */ /* 0x000e6400000e0000 */
[----:B-1----:R-:W-:-:S05]  /*0270*/  FADD R8, R9, R8 ;  /* 0x0000000809087221 */ /* 0x002fca0000000000 */
[----:B------:R-:W1:Y:S01]  /*0280*/  SHFL.BFLY PT, R11, R8, 0x1, 0x1f ;  /* 0x0c201f00080b7f89 */ /* 0x000e6200000e0000 */
[----:B------:R-:W-:-:S04]  /*0290*/  LOP3.LUT P0, RZ, R6, 0x38, RZ, 0xc0, !PT ;  /* 0x0000003806ff7812 */ /* 0x000fc8000780c0ff */
[----:B------:R-:W-:Y:S01]  /*02a0*/  ISETP.LT.AND P0, PT, R7, 0x40, !P0 ;  /* 0x000000400700780c */ /* 0x000fe20004701270 */
[----:B-1----:R-:W-:-:S05]  /*02b0*/  FADD R11, R8, R11 ;  /* 0x0000000b080b7221 */ /* 0x002fca0000000000 */
[----:B------:R1:W-:Y:S01]  /*02c0*/  STS [R0], R11 ;  /* 0x0000000b00007388 */ /* 0x0003e20000000800 */
[----:B------:R-:W-:Y:S01]  /*02d0*/  BAR.SYNC.DEFER_BLOCKING 0x0 ;  /* 0x0000000000007b1d */ /* 0x000fe20000010000 */
[----:B------:R-:W-:-:S04]  /*02e0*/  LOP3.LUT R6, R6, 0x7, RZ, 0xc0, !PT ;  /* 0x0000000706067812 */ /* 0x000fc800078ec0ff */
[----:B------:R-:W-:Y:S01]  /*02f0*/  LEA R6, R6, UR4, 0x2 ;  /* 0x0000000406067c11 */ /* 0x000fe2000f8e10ff */
[----:B------:R1:W-:Y:S01]  /*0300*/  @!P1 STG.E.64 desc[UR6][R2.64], R4 ;  /* 0x0000000402009986 */ /* 0x0003e2000c101b06 */
[----:B------:R-:W-:Y:S05]  /*0310*/  @!P0 EXIT ;  /* 0x000000000000894d */ /* 0x000fea0003800000 */
[----:B-1----:R-:W0:Y:S01]  /*0320*/  LDS R5, [R6] ;  /* 0x0000000006057984 */ /* 0x002e220000000800 */
[----:B------:R-:W1:Y:S02]  /*0330*/  LDC.64 R2, c[0x0][0x220] ;  /* 0x00008800ff027b82 */ /* 0x000e640000000a00 */
[----:B-1----:R-:W-:-:S05]  /*0340*/  IMAD.WIDE R2, R7, 0x4, R2 ;  /* 0x0000000407027825 */ /* 0x002fca00078e0202 */
[----:B0-----:R-:W-:Y:S01]  /*0350*/  STG.E desc[UR6][R2.64], R5 ;  /* 0x0000000502007986 */ /* 0x001fe2000c101906 */
[----:B------:R-:W-:Y:S05]  /*0360*/  EXIT ;  /* 0x000000000000794d */ /* 0x000fea0003800000 */
.L_x_0:
[----:B------:R-:W-:-:S00]  /*0370*/  BRA `(.L_x_0) ;  /* 0xfffffffc00fc7947 */ /* 0x000fc0000383ffff */
[----:B------:R-:W-:-:S00]  /*0380*/  NOP ;  /* 0x0000000000007918 */ /* 0x000fc00000000000 */
[----:B------:R-:W-:-:S00]  /*0390*/  NOP ;  /* 0x0000000000007918 */ /* 0x000fc00000000000 */
[----:B------:R-:W-:-:S00]  /*03a0*/  NOP ;  /* 0x0000000000007918 */ /* 0x000fc00000000000 */
[----:B------:R-:W-:-:S00]  /*03b0*/  NOP ;  /* 0x0000000000007918 */ /* 0x000fc00000000000 */
[----:B------:R-:W-:-:S00]  /*03c0*/  NOP ;  /* 0x0000000000007918 */ /* 0x000fc00000000000 */
[----:B------:R-:W-:-:S00]  /*03d0*/  NOP ;  /* 0x0000000000007918 */ /* 0x000fc00000000000 */
[----:B------:R-:W-:-:S00]  /*03e0*/  NOP ;  /* 0x0000000000007918 */ /* 0x000fc00000000000 */
[----:B------:R-:W-:-:S00]  /*03f0*/  NOP ;  /* 0x0000000000007918 */ /* 0x000fc00000000000 */
.L_x_1:


//--------------------- .nv.shared.triton_per_fused_add_convolution_relu_sum_2 --------------------------
	.section	.nv.shared.triton_per_fused_add_convolution_relu_sum_2,"aw",@nobits
	.sectionflags	@""
	.align	16
	.zero		1024


//--------------------- .nv.constant0.triton_per_fused_add_convolution_relu_sum_2 --------------------------
	.section	.nv.constant0.triton_per_fused_add_convolution_relu_sum_2,"a",@progbits
	.sectionflags	@""
	.align	4
.nv.constant0.triton_per_fused_add_convolution_relu_sum_2:
	.zero		560
